//
// Generated by NVIDIA NVVM Compiler
//
// Compiler Build ID: CL-36424714
// Cuda compilation tools, release 13.0, V13.0.88
// Based on NVVM 20.0.0
//

.version 9.0
.target sm_100
.address_size 64

	// .globl	_Z12linearKernelPfiii

.visible .entry _Z12linearKernelPfiii(
	.param .u64 .ptr .align 1 _Z12linearKernelPfiii_param_0,
	.param .u32 _Z12linearKernelPfiii_param_1,
	.param .u32 _Z12linearKernelPfiii_param_2,
	.param .u32 _Z12linearKernelPfiii_param_3
)
{
	.reg .pred 	%p<4>;
	.reg .b32 	%r<16>;
	.reg .b32 	%f<2>;
	.reg .b64 	%rd<5>;

	ld.param.u64 	%rd1, [_Z12linearKernelPfiii_param_0];
	ld.param.u32 	%r2, [_Z12linearKernelPfiii_param_1];
	ld.param.u32 	%r3, [_Z12linearKernelPfiii_param_2];
	ld.param.u32 	%r5, [_Z12linearKernelPfiii_param_3];
	mov.u32 	%r6, %ctaid.x;
	mov.u32 	%r7, %ntid.x;
	mov.u32 	%r8, %tid.x;
	mad.lo.s32 	%r9, %r6, %r7, %r8;
	mov.u32 	%r10, %ctaid.y;
	mov.u32 	%r11, %ntid.y;
	mov.u32 	%r12, %tid.y;
	mad.lo.s32 	%r13, %r10, %r11, %r12;
	mad.lo.s32 	%r15, %r2, %r13, %r9;
	mul.lo.s32 	%r1, %r15, %r5;
	setp.ge.s32 	%p1, %r9, %r2;
	setp.ge.s32 	%p2, %r13, %r3;
	or.pred  	%p3, %p1, %p2;
	@%p3 bra 	$L__BB0_2;
	cvta.to.global.u64 	%rd2, %rd1;
	cvt.rn.f32.s32 	%f1, %r1;
	mul.wide.s32 	%rd3, %r1, 4;
	add.s64 	%rd4, %rd2, %rd3;
	st.global.f32 	[%rd4], %f1;
$L__BB0_2:
	ret;

}


// ===== COMPILED SASS (sm_100) =====

	.target	sm_100

	.elftype	@"ET_EXEC"


//--------------------- .note.nv.tkinfo           --------------------------
	.section	.note.nv.tkinfo,"",@"SHT_NOTE"
	.sectionflags	@"SHF_NOTE_NV_TKINFO"
	.tkinfo
        /*0018*/ 	.word	0x00000002
        /*0030*/ 	.string	""
        /*0030*/ 	.string	"ptxas"
        /*0030*/ 	.string	"Cuda compilation tools, release 13.0, V13.0.88"
        /*0030*/ 	.string	"Build cuda_13.0.r13.0/compiler.36424714_0"
        /*0030*/ 	.string	"-arch sm_100 -m 64 "



//--------------------- .note.nv.cuinfo           --------------------------
	.section	.note.nv.cuinfo,"",@"SHT_NOTE"
	.sectionflags	@"SHF_NOTE_NV_CUINFO"
        /*0018*/ 	.short	0x0002
        /*001a*/ 	.short	0x0064
        /*001c*/ 	.short	0x0082
	.zero		2


//--------------------- .nv.info                  --------------------------
	.section	.nv.info,"",@"SHT_CUDA_INFO"
	.align	4


	//----- nvinfo : EIATTR_REGCOUNT
	.align		4
        /*0000*/ 	.byte	0x04, 0x2f
        /*0002*/ 	.short	(.L_1 - .L_0)
	.align		4
.L_0:
        /*0004*/ 	.word	index@(_Z12linearKernelPfiii)
        /*0008*/ 	.word	0x0000000a


	//----- nvinfo : EIATTR_FRAME_SIZE
	.align		4
.L_1:
        /*000c*/ 	.byte	0x04, 0x11
        /*000e*/ 	.short	(.L_3 - .L_2)
	.align		4
.L_2:
        /*0010*/ 	.word	index@(_Z12linearKernelPfiii)
        /*0014*/ 	.word	0x00000000


	//----- nvinfo : EIATTR_MIN_STACK_SIZE
	.align		4
.L_3:
        /*0018*/ 	.byte	0x04, 0x12
        /*001a*/ 	.short	(.L_5 - .L_4)
	.align		4
.L_4:
        /*001c*/ 	.word	index@(_Z12linearKernelPfiii)
        /*0020*/ 	.word	0x00000000
.L_5:


//--------------------- .nv.compat                --------------------------
	.section	.nv.compat,"",@"SHT_CUDA_COMPAT_INFO"
	.align	4
        /*0000*/ 	.byte	0x02, 0x09, 0x00, 0x00, 0x02, 0x02, 0x01, 0x00, 0x02, 0x05, 0x05, 0x00, 0x03, 0x07, 0x01, 0x01
        /*0010*/ 	.byte	0x02, 0x03, 0x00, 0x00, 0x02, 0x06, 0x01, 0x00, 0x04, 0x0b, 0x08, 0x00, 0x09, 0x00, 0x00, 0x00
        /*0020*/ 	.byte	0x00, 0x00, 0x00, 0x00


//--------------------- .nv.info._Z12linearKernelPfiii --------------------------
	.section	.nv.info._Z12linearKernelPfiii,"",@"SHT_CUDA_INFO"
	.sectionflags	@""
	.align	4


	//----- nvinfo : EIATTR_CUDA_API_VERSION
	.align		4
        /*0000*/ 	.byte	0x04, 0x37
        /*0002*/ 	.short	(.L_7 - .L_6)
.L_6:
        /*0004*/ 	.word	0x00000082


	//----- nvinfo : EIATTR_KPARAM_INFO
	.align		4
.L_7:
        /*0008*/ 	.byte	0x04, 0x17
        /*000a*/ 	.short	(.L_9 - .L_8)
.L_8:
        /*000c*/ 	.word	0x00000000
        /*0010*/ 	.short	0x0003
        /*0012*/ 	.short	0x0010
        /*0014*/ 	.byte	0x00, 0xf0, 0x11, 0x00


	//----- nvinfo : EIATTR_KPARAM_INFO
	.align		4
.L_9:
        /*0018*/ 	.byte	0x04, 0x17
        /*001a*/ 	.short	(.L_11 - .L_10)
.L_10:
        /*001c*/ 	.word	0x00000000
        /*0020*/ 	.short	0x0002
        /*0022*/ 	.short	0x000c
        /*0024*/ 	.byte	0x00, 0xf0, 0x11, 0x00


	//----- nvinfo : EIATTR_KPARAM_INFO
	.align		4
.L_11:
        /*0028*/ 	.byte	0x04, 0x17
        /*002a*/ 	.short	(.L_13 - .L_12)
.L_12:
        /*002c*/ 	.word	0x00000000
        /*0030*/ 	.short	0x0001
        /*0032*/ 	.short	0x0008
        /*0034*/ 	.byte	0x00, 0xf0, 0x11, 0x00


	//----- nvinfo : EIATTR_KPARAM_INFO
	.align		4
.L_13:
        /*0038*/ 	.byte	0x04, 0x17
        /*003a*/ 	.short	(.L_15 - .L_14)
.L_14:
        /*003c*/ 	.word	0x00000000
        /*0040*/ 	.short	0x0000
        /*0042*/ 	.short	0x0000
        /*0044*/ 	.byte	0x00, 0xf5, 0x21, 0x00


	//----- nvinfo : EIATTR_SPARSE_MMA_MASK
	.align		4
.L_15:
        /*0048*/ 	.byte	0x03, 0x50
        /*004a*/ 	.short	0x0000


	//----- nvinfo : EIATTR_MAXREG_COUNT
	.align		4
        /*004c*/ 	.byte	0x03, 0x1b
        /*004e*/ 	.short	0x00ff


	//----- nvinfo : EIATTR_MERCURY_ISA_VERSION
	.align		4
        /*0050*/ 	.byte	0x03, 0x5f
        /*0052*/ 	.short	0x0101


	//----- nvinfo : EIATTR_VRC_CTA_INIT_COUNT
	.align		4
        /*0054*/ 	.byte	0x02, 0x4a
	.zero		1
	.zero		1


	//----- nvinfo : EIATTR_EXIT_INSTR_OFFSETS
	.align		4
        /*0058*/ 	.byte	0x04, 0x1c
        /*005a*/ 	.short	(.L_17 - .L_16)


	//   ....[0]....
.L_16:
        /*005c*/ 	.word	0x000000f0


	//   ....[1]....
        /*0060*/ 	.word	0x00000150


	//----- nvinfo : EIATTR_CBANK_PARAM_SIZE
	.align		4
.L_17:
        /*0064*/ 	.byte	0x03, 0x19
        /*0066*/ 	.short	0x0014


	//----- nvinfo : EIATTR_PARAM_CBANK
	.align		4
        /*0068*/ 	.byte	0x04, 0x0a
        /*006a*/ 	.short	(.L_19 - .L_18)
	.align		4
.L_18:
        /*006c*/ 	.word	index@(.nv.constant0._Z12linearKernelPfiii)
        /*0070*/ 	.short	0x0380
        /*0072*/ 	.short	0x0014


	//----- nvinfo : EIATTR_SW_WAR
	.align		4
.L_19:
        /*0074*/ 	.byte	0x04, 0x36
        /*0076*/ 	.short	(.L_21 - .L_20)
.L_20:
        /*0078*/ 	.word	0x00000008
.L_21:


//--------------------- .nv.callgraph             --------------------------
	.section	.nv.callgraph,"",@"SHT_CUDA_CALLGRAPH"
	.align	4
	.sectionentsize	8
	.align		4
        /*0000*/ 	.word	0x00000000
	.align		4
        /*0004*/ 	.word	0xffffffff
	.align		4
        /*0008*/ 	.word	0x00000000
	.align		4
        /*000c*/ 	.word	0xfffffffe
	.align		4
        /*0010*/ 	.word	0x00000000
	.align		4
        /*0014*/ 	.word	0xfffffffd
	.align		4
        /*0018*/ 	.word	0x00000000
	.align		4
        /*001c*/ 	.word	0xfffffffc


//--------------------- .text._Z12linearKernelPfiii --------------------------
	.section	.text._Z12linearKernelPfiii,"ax",@progbits
	.align	128
        .global         _Z12linearKernelPfiii
        .type           _Z12linearKernelPfiii,@function
        .size           _Z12linearKernelPfiii,(.L_x_1 - _Z12linearKernelPfiii)
        .other          _Z12linearKernelPfiii,@"STO_CUDA_ENTRY STV_DEFAULT"
_Z12linearKernelPfiii:
.text._Z12linearKernelPfiii:
[----:B------:R-:W-:Y:S01]  /*0000*/  LDC R1, c[0x0][0x37c] ;  /* 0x0000df00ff017b82 */ /* 0x000fe20000000800 */
[----:B------:R-:W0:Y:S07]  /*0010*/  S2R R2, SR_TID.Y ;  /* 0x0000000000027919 */ /* 0x000e2e0000002200 */
[----:B------:R-:W1:Y:S01]  /*0020*/  LDC R0, c[0x0][0x360] ;  /* 0x0000d800ff007b82 */ /* 0x000e620000000800 */
[----:B------:R-:W2:Y:S01]  /*0030*/  LDCU.64 UR6, c[0x0][0x388] ;  /* 0x00007100ff0677ac */ /* 0x000ea20008000a00 */
[----:B------:R-:W1:Y:S01]  /*0040*/  S2R R5, SR_TID.X ;  /* 0x0000000000057919 */ /* 0x000e620000002100 */
[----:B------:R-:W3:Y:S05]  /*0050*/  LDCU UR8, c[0x0][0x390] ;  /* 0x00007200ff0877ac */ /* 0x000eea0008000800 */
[----:B------:R-:W0:Y:S08]  /*0060*/  S2UR UR5, SR_CTAID.Y ;  /* 0x00000000000579c3 */ /* 0x000e300000002600 */
[----:B------:R-:W0:Y:S08]  /*0070*/  LDC R3, c[0x0][0x364] ;  /* 0x0000d900ff037b82 */ /* 0x000e300000000800 */
[----:B------:R-:W1:Y:S01]  /*0080*/  S2UR UR4, SR_CTAID.X ;  /* 0x00000000000479c3 */ /* 0x000e620000002500 */
[----:B0-----:R-:W-:-:S05]  /*0090*/  IMAD R3, R3, UR5, R2 ;  /* 0x0000000503037c24 */ /* 0x001fca000f8e0202 */
[----:B--2---:R-:W-:Y:S01]  /*00a0*/  ISETP.GE.AND P0, PT, R3, UR7, PT ;  /* 0x0000000703007c0c */ /* 0x004fe2000bf06270 */
[----:B-1----:R-:W-:-:S05]  /*00b0*/  IMAD R0, R0, UR4, R5 ;  /* 0x0000000400007c24 */ /* 0x002fca000f8e0205 */
[----:B------:R-:W-:Y:S01]  /*00c0*/  ISETP.GE.OR P0, PT, R0, UR6, P0 ;  /* 0x0000000600007c0c */ /* 0x000fe20008706670 */
[----:B------:R-:W-:-:S04]  /*00d0*/  IMAD R0, R3, UR6, R0 ;  /* 0x0000000603007c24 */ /* 0x000fc8000f8e0200 */
[----:B---3--:R-:W-:-:S08]  /*00e0*/  IMAD R5, R0, UR8, RZ ;  /* 0x0000000800057c24 */ /* 0x008fd0000f8e02ff */
[----:B------:R-:W-:Y:S05]  /*00f0*/  @P0 EXIT ;  /* 0x000000000000094d */ /* 0x000fea0003800000 */
[----:B------:R-:W0:Y:S01]  /*0100*/  LDC.64 R2, c[0x0][0x380] ;  /* 0x0000e000ff027b82 */ /* 0x000e220000000a00 */
[----:B------:R-:W1:Y:S01]  /*0110*/  LDCU.64 UR4, c[0x0][0x358] ;  /* 0x00006b00ff0477ac */ /* 0x000e620008000a00 */
[----:B------:R-:W-:Y:S01]  /*0120*/  I2FP.F32.S32 R7, R5 ;  /* 0x0000000500077245 */ /* 0x000fe20000201400 */
[----:B0-----:R-:W-:-:S05]  /*0130*/  IMAD.WIDE R2, R5, 0x4, R2 ;  /* 0x0000000405027825 */ /* 0x001fca00078e0202 */
[----:B-1----:R-:W-:Y:S01]  /*0140*/  STG.E desc[UR4][R2.64], R7 ;  /* 0x0000000702007986 */ /* 0x002fe2000c101904 */
[----:B------:R-:W-:Y:S05]  /*0150*/  EXIT ;  /* 0x000000000000794d */ /* 0x000fea0003800000 */
.L_x_0:
[----:B------:R-:W-:-:S00]  /*0160*/  BRA `(.L_x_0) ;  /* 0xfffffffc00fc7947 */ /* 0x000fc0000383ffff */
[----:B------:R-:W-:-:S00]  /*0170*/  NOP ;  /* 0x0000000000007918 */ /* 0x000fc00000000000 */
        /* <DEDUP_REMOVED lines=8> */
.L_x_1:


//--------------------- .nv.shared.reserved.0     --------------------------
	.section	.nv.shared.reserved.0,"aw",@nobits
	.weak		__nv_reservedSMEM_offset_0_alias
	.size		__nv_reservedSMEM_offset_0_alias, 0, 64
	.other		__nv_reservedSMEM_offset_0_alias,@"STO_CUDA_RESERVED_SHARED STV_DEFAULT"
__nv_reservedSMEM_offset_0_alias:
	.zero		0
	.zero		64


//--------------------- .nv.constant0._Z12linearKernelPfiii --------------------------
	.section	.nv.constant0._Z12linearKernelPfiii,"a",@progbits
	.sectionflags	@""
	.align	4
.nv.constant0._Z12linearKernelPfiii:
	.zero		916


//--------------------- SYMBOLS --------------------------

	.type		.nv.reservedSmem.offset0,@object
	.size		.nv.reservedSmem.offset0,0x4
